//
// Generated by NVIDIA NVVM Compiler
//
// Compiler Build ID: CL-36424714
// Cuda compilation tools, release 13.0, V13.0.88
// Based on NVVM 20.0.0
//

.version 9.0
.target sm_100
.address_size 64

	// .globl	_Z10AddVectorsPKfS0_Pfi

.visible .entry _Z10AddVectorsPKfS0_Pfi(
	.param .u64 .ptr .align 1 _Z10AddVectorsPKfS0_Pfi_param_0,
	.param .u64 .ptr .align 1 _Z10AddVectorsPKfS0_Pfi_param_1,
	.param .u64 .ptr .align 1 _Z10AddVectorsPKfS0_Pfi_param_2,
	.param .u32 _Z10AddVectorsPKfS0_Pfi_param_3
)
{
	.reg .pred 	%p<7>;
	.reg .b32 	%r<34>;
	.reg .b32 	%f<16>;
	.reg .b64 	%rd<25>;

	ld.param.u64 	%rd4, [_Z10AddVectorsPKfS0_Pfi_param_0];
	ld.param.u64 	%rd5, [_Z10AddVectorsPKfS0_Pfi_param_1];
	ld.param.u64 	%rd6, [_Z10AddVectorsPKfS0_Pfi_param_2];
	ld.param.u32 	%r13, [_Z10AddVectorsPKfS0_Pfi_param_3];
	cvta.to.global.u64 	%rd1, %rd6;
	cvta.to.global.u64 	%rd2, %rd5;
	cvta.to.global.u64 	%rd3, %rd4;
	mov.u32 	%r14, %ctaid.x;
	mov.u32 	%r15, %ntid.x;
	mov.u32 	%r16, %tid.x;
	mad.lo.s32 	%r32, %r14, %r15, %r16;
	mov.u32 	%r17, %nctaid.x;
	mul.lo.s32 	%r2, %r15, %r17;
	mul.lo.s32 	%r18, %r13, %r2;
	add.s32 	%r3, %r18, %r32;
	setp.lt.s32 	%p1, %r18, 1;
	@%p1 bra 	$L__BB0_7;
	add.s32 	%r19, %r32, %r2;
	max.s32 	%r20, %r19, %r3;
	setp.lt.s32 	%p2, %r19, %r3;
	selp.u32 	%r21, 1, 0, %p2;
	add.s32 	%r22, %r19, %r21;
	sub.s32 	%r23, %r20, %r22;
	max.u32 	%r24, %r2, 1;
	div.u32 	%r25, %r23, %r24;
	add.s32 	%r4, %r25, %r21;
	and.b32  	%r26, %r4, 3;
	setp.eq.s32 	%p3, %r26, 3;
	@%p3 bra 	$L__BB0_4;
	add.s32 	%r27, %r4, 1;
	and.b32  	%r28, %r27, 3;
	neg.s32 	%r30, %r28;
$L__BB0_3:
	.pragma "nounroll";
	mul.wide.s32 	%rd7, %r32, 4;
	add.s64 	%rd8, %rd1, %rd7;
	add.s64 	%rd9, %rd2, %rd7;
	add.s64 	%rd10, %rd3, %rd7;
	ld.global.f32 	%f1, [%rd10];
	ld.global.f32 	%f2, [%rd9];
	add.f32 	%f3, %f1, %f2;
	st.global.f32 	[%rd8], %f3;
	add.s32 	%r32, %r32, %r2;
	add.s32 	%r30, %r30, 1;
	setp.ne.s32 	%p4, %r30, 0;
	@%p4 bra 	$L__BB0_3;
$L__BB0_4:
	setp.lt.u32 	%p5, %r4, 3;
	@%p5 bra 	$L__BB0_7;
	mul.wide.s32 	%rd15, %r2, 4;
	shl.b32 	%r29, %r2, 2;
$L__BB0_6:
	mul.wide.s32 	%rd11, %r32, 4;
	add.s64 	%rd12, %rd3, %rd11;
	ld.global.f32 	%f4, [%rd12];
	add.s64 	%rd13, %rd2, %rd11;
	ld.global.f32 	%f5, [%rd13];
	add.f32 	%f6, %f4, %f5;
	add.s64 	%rd14, %rd1, %rd11;
	st.global.f32 	[%rd14], %f6;
	add.s64 	%rd16, %rd12, %rd15;
	ld.global.f32 	%f7, [%rd16];
	add.s64 	%rd17, %rd13, %rd15;
	ld.global.f32 	%f8, [%rd17];
	add.f32 	%f9, %f7, %f8;
	add.s64 	%rd18, %rd14, %rd15;
	st.global.f32 	[%rd18], %f9;
	add.s64 	%rd19, %rd16, %rd15;
	ld.global.f32 	%f10, [%rd19];
	add.s64 	%rd20, %rd17, %rd15;
	ld.global.f32 	%f11, [%rd20];
	add.f32 	%f12, %f10, %f11;
	add.s64 	%rd21, %rd18, %rd15;
	st.global.f32 	[%rd21], %f12;
	add.s64 	%rd22, %rd19, %rd15;
	ld.global.f32 	%f13, [%rd22];
	add.s64 	%rd23, %rd20, %rd15;
	ld.global.f32 	%f14, [%rd23];
	add.f32 	%f15, %f13, %f14;
	add.s64 	%rd24, %rd21, %rd15;
	st.global.f32 	[%rd24], %f15;
	add.s32 	%r32, %r29, %r32;
	setp.lt.s32 	%p6, %r32, %r3;
	@%p6 bra 	$L__BB0_6;
$L__BB0_7:
	ret;

}


// ===== COMPILED SASS (sm_100) =====

	.target	sm_100

	.elftype	@"ET_EXEC"


//--------------------- .note.nv.tkinfo           --------------------------
	.section	.note.nv.tkinfo,"",@"SHT_NOTE"
	.sectionflags	@"SHF_NOTE_NV_TKINFO"
	.tkinfo
        /*0018*/ 	.word	0x00000002
        /*0030*/ 	.string	""
        /*0030*/ 	.string	"ptxas"
        /*0030*/ 	.string	"Cuda compilation tools, release 13.0, V13.0.88"
        /*0030*/ 	.string	"Build cuda_13.0.r13.0/compiler.36424714_0"
        /*0030*/ 	.string	"-arch sm_100 -m 64 "



//--------------------- .note.nv.cuinfo           --------------------------
	.section	.note.nv.cuinfo,"",@"SHT_NOTE"
	.sectionflags	@"SHF_NOTE_NV_CUINFO"
        /*0018*/ 	.short	0x0002
        /*001a*/ 	.short	0x0064
        /*001c*/ 	.short	0x0082
	.zero		2


//--------------------- .nv.info                  --------------------------
	.section	.nv.info,"",@"SHT_CUDA_INFO"
	.align	4


	//----- nvinfo : EIATTR_REGCOUNT
	.align		4
        /*0000*/ 	.byte	0x04, 0x2f
        /*0002*/ 	.short	(.L_1 - .L_0)
	.align		4
.L_0:
        /*0004*/ 	.word	index@(_Z10AddVectorsPKfS0_Pfi)
        /*0008*/ 	.word	0x0000001a


	//----- nvinfo : EIATTR_FRAME_SIZE
	.align		4
.L_1:
        /*000c*/ 	.byte	0x04, 0x11
        /*000e*/ 	.short	(.L_3 - .L_2)
	.align		4
.L_2:
        /*0010*/ 	.word	index@(_Z10AddVectorsPKfS0_Pfi)
        /*0014*/ 	.word	0x00000000


	//----- nvinfo : EIATTR_MIN_STACK_SIZE
	.align		4
.L_3:
        /*0018*/ 	.byte	0x04, 0x12
        /*001a*/ 	.short	(.L_5 - .L_4)
	.align		4
.L_4:
        /*001c*/ 	.word	index@(_Z10AddVectorsPKfS0_Pfi)
        /*0020*/ 	.word	0x00000000
.L_5:


//--------------------- .nv.compat                --------------------------
	.section	.nv.compat,"",@"SHT_CUDA_COMPAT_INFO"
	.align	4
        /*0000*/ 	.byte	0x02, 0x09, 0x00, 0x00, 0x02, 0x02, 0x01, 0x00, 0x02, 0x05, 0x05, 0x00, 0x03, 0x07, 0x01, 0x01
        /*0010*/ 	.byte	0x02, 0x03, 0x00, 0x00, 0x02, 0x06, 0x01, 0x00, 0x04, 0x0b, 0x08, 0x00, 0x09, 0x00, 0x00, 0x00
        /*0020*/ 	.byte	0x00, 0x00, 0x00, 0x00


//--------------------- .nv.info._Z10AddVectorsPKfS0_Pfi --------------------------
	.section	.nv.info._Z10AddVectorsPKfS0_Pfi,"",@"SHT_CUDA_INFO"
	.sectionflags	@""
	.align	4


	//----- nvinfo : EIATTR_CUDA_API_VERSION
	.align		4
        /*0000*/ 	.byte	0x04, 0x37
        /*0002*/ 	.short	(.L_7 - .L_6)
.L_6:
        /*0004*/ 	.word	0x00000082


	//----- nvinfo : EIATTR_KPARAM_INFO
	.align		4
.L_7:
        /*0008*/ 	.byte	0x04, 0x17
        /*000a*/ 	.short	(.L_9 - .L_8)
.L_8:
        /*000c*/ 	.word	0x00000000
        /*0010*/ 	.short	0x0003
        /*0012*/ 	.short	0x0018
        /*0014*/ 	.byte	0x00, 0xf0, 0x11, 0x00


	//----- nvinfo : EIATTR_KPARAM_INFO
	.align		4
.L_9:
        /*0018*/ 	.byte	0x04, 0x17
        /*001a*/ 	.short	(.L_11 - .L_10)
.L_10:
        /*001c*/ 	.word	0x00000000
        /*0020*/ 	.short	0x0002
        /*0022*/ 	.short	0x0010
        /*0024*/ 	.byte	0x00, 0xf5, 0x21, 0x00


	//----- nvinfo : EIATTR_KPARAM_INFO
	.align		4
.L_11:
        /*0028*/ 	.byte	0x04, 0x17
        /*002a*/ 	.short	(.L_13 - .L_12)
.L_12:
        /*002c*/ 	.word	0x00000000
        /*0030*/ 	.short	0x0001
        /*0032*/ 	.short	0x0008
        /*0034*/ 	.byte	0x00, 0xf5, 0x21, 0x00


	//----- nvinfo : EIATTR_KPARAM_INFO
	.align		4
.L_13:
        /*0038*/ 	.byte	0x04, 0x17
        /*003a*/ 	.short	(.L_15 - .L_14)
.L_14:
        /*003c*/ 	.word	0x00000000
        /*0040*/ 	.short	0x0000
        /*0042*/ 	.short	0x0000
        /*0044*/ 	.byte	0x00, 0xf5, 0x21, 0x00


	//----- nvinfo : EIATTR_SPARSE_MMA_MASK
	.align		4
.L_15:
        /*0048*/ 	.byte	0x03, 0x50
        /*004a*/ 	.short	0x0000


	//----- nvinfo : EIATTR_MAXREG_COUNT
	.align		4
        /*004c*/ 	.byte	0x03, 0x1b
        /*004e*/ 	.short	0x00ff


	//----- nvinfo : EIATTR_MERCURY_ISA_VERSION
	.align		4
        /*0050*/ 	.byte	0x03, 0x5f
        /*0052*/ 	.short	0x0101


	//----- nvinfo : EIATTR_VRC_CTA_INIT_COUNT
	.align		4
        /*0054*/ 	.byte	0x02, 0x4a
	.zero		1
	.zero		1


	//----- nvinfo : EIATTR_EXIT_INSTR_OFFSETS
	.align		4
        /*0058*/ 	.byte	0x04, 0x1c
        /*005a*/ 	.short	(.L_17 - .L_16)


	//   ....[0]....
.L_16:
        /*005c*/ 	.word	0x000000a0


	//   ....[1]....
        /*0060*/ 	.word	0x000003d0


	//   ....[2]....
        /*0064*/ 	.word	0x00000600


	//----- nvinfo : EIATTR_CRS_STACK_SIZE
	.align		4
.L_17:
        /*0068*/ 	.byte	0x04, 0x1e
        /*006a*/ 	.short	(.L_19 - .L_18)
.L_18:
        /*006c*/ 	.word	0x00000000


	//----- nvinfo : EIATTR_CBANK_PARAM_SIZE
	.align		4
.L_19:
        /*0070*/ 	.byte	0x03, 0x19
        /*0072*/ 	.short	0x001c


	//----- nvinfo : EIATTR_PARAM_CBANK
	.align		4
        /*0074*/ 	.byte	0x04, 0x0a
        /*0076*/ 	.short	(.L_21 - .L_20)
	.align		4
.L_20:
        /*0078*/ 	.word	index@(.nv.constant0._Z10AddVectorsPKfS0_Pfi)
        /*007c*/ 	.short	0x0380
        /*007e*/ 	.short	0x001c


	//----- nvinfo : EIATTR_SW_WAR
	.align		4
.L_21:
        /*0080*/ 	.byte	0x04, 0x36
        /*0082*/ 	.short	(.L_23 - .L_22)
.L_22:
        /*0084*/ 	.word	0x00000008
.L_23:


//--------------------- .nv.callgraph             --------------------------
	.section	.nv.callgraph,"",@"SHT_CUDA_CALLGRAPH"
	.align	4
	.sectionentsize	8
	.align		4
        /*0000*/ 	.word	0x00000000
	.align		4
        /*0004*/ 	.word	0xffffffff
	.align		4
        /*0008*/ 	.word	0x00000000
	.align		4
        /*000c*/ 	.word	0xfffffffe
	.align		4
        /*0010*/ 	.word	0x00000000
	.align		4
        /*0014*/ 	.word	0xfffffffd
	.align		4
        /*0018*/ 	.word	0x00000000
	.align		4
        /*001c*/ 	.word	0xfffffffc


//--------------------- .text._Z10AddVectorsPKfS0_Pfi --------------------------
	.section	.text._Z10AddVectorsPKfS0_Pfi,"ax",@progbits
	.align	128
        .global         _Z10AddVectorsPKfS0_Pfi
        .type           _Z10AddVectorsPKfS0_Pfi,@function
        .size           _Z10AddVectorsPKfS0_Pfi,(.L_x_5 - _Z10AddVectorsPKfS0_Pfi)
        .other          _Z10AddVectorsPKfS0_Pfi,@"STO_CUDA_ENTRY STV_DEFAULT"
_Z10AddVectorsPKfS0_Pfi:
.text._Z10AddVectorsPKfS0_Pfi:
[----:B------:R-:W-:Y:S08]  /*0000*/  LDC R1, c[0x0][0x37c] ;  /* 0x0000df00ff017b82 */ /* 0x000ff00000000800 */
[----:B------:R-:W0:Y:S01]  /*0010*/  LDC R3, c[0x0][0x360] ;  /* 0x0000d800ff037b82 */ /* 0x000e220000000800 */
[----:B------:R-:W0:Y:S01]  /*0020*/  LDCU UR5, c[0x0][0x370] ;  /* 0x00006e00ff0577ac */ /* 0x000e220008000800 */
[----:B------:R-:W1:Y:S01]  /*0030*/  S2R R4, SR_TID.X ;  /* 0x0000000000047919 */ /* 0x000e620000002100 */
[----:B------:R-:W2:Y:S05]  /*0040*/  LDCU UR6, c[0x0][0x398] ;  /* 0x00007300ff0677ac */ /* 0x000eaa0008000800 */
[----:B------:R-:W1:Y:S01]  /*0050*/  S2UR UR4, SR_CTAID.X ;  /* 0x00000000000479c3 */ /* 0x000e620000002500 */
[----:B0-----:R-:W-:-:S04]  /*0060*/  IMAD R0, R3, UR5, RZ ;  /* 0x0000000503007c24 */ /* 0x001fc8000f8e02ff */
[----:B--2---:R-:W-:-:S05]  /*0070*/  IMAD R2, R0, UR6, RZ ;  /* 0x0000000600027c24 */ /* 0x004fca000f8e02ff */
[----:B------:R-:W-:Y:S01]  /*0080*/  ISETP.GE.AND P0, PT, R2, 0x1, PT ;  /* 0x000000010200780c */ /* 0x000fe20003f06270 */
[----:B-1----:R-:W-:-:S12]  /*0090*/  IMAD R3, R3, UR4, R4 ;  /* 0x0000000403037c24 */ /* 0x002fd8000f8e0204 */
[----:B------:R-:W-:Y:S05]  /*00a0*/  @!P0 EXIT ;  /* 0x000000000000894d */ /* 0x000fea0003800000 */
[C---:B------:R-:W-:Y:S01]  /*00b0*/  VIMNMX.U32 R9, PT, PT, R0.reuse, 0x1, !PT ;  /* 0x0000000100097848 */ /* 0x040fe20007fe0000 */
[----:B------:R-:W0:Y:S01]  /*00c0*/  LDCU.64 UR4, c[0x0][0x358] ;  /* 0x00006b00ff0477ac */ /* 0x000e220008000a00 */
[----:B------:R-:W-:Y:S01]  /*00d0*/  IADD3 R2, PT, PT, R3, R2, RZ ;  /* 0x0000000203027210 */ /* 0x000fe20007ffe0ff */
[----:B------:R-:W-:Y:S01]  /*00e0*/  BSSY.RECONVERGENT B0, `(.L_x_0) ;  /* 0x000002e000007945 */ /* 0x000fe20003800200 */
[----:B------:R-:W1:Y:S01]  /*00f0*/  I2F.U32.RP R8, R9 ;  /* 0x0000000900087306 */ /* 0x000e620000209000 */
[----:B------:R-:W-:Y:S02]  /*0100*/  IADD3 R7, PT, PT, R0, R3, RZ ;  /* 0x0000000300077210 */ /* 0x000fe40007ffe0ff */
[----:B------:R-:W-:Y:S02]  /*0110*/  IADD3 R11, PT, PT, RZ, -R9, RZ ;  /* 0x80000009ff0b7210 */ /* 0x000fe40007ffe0ff */
[----:B------:R-:W-:Y:S02]  /*0120*/  ISETP.GE.AND P0, PT, R7, R2, PT ;  /* 0x000000020700720c */ /* 0x000fe40003f06270 */
[----:B------:R-:W-:-:S02]  /*0130*/  VIMNMX R6, PT, PT, R2, R7, !PT ;  /* 0x0000000702067248 */ /* 0x000fc40007fe0100 */
[----:B------:R-:W-:Y:S01]  /*0140*/  ISETP.NE.U32.AND P2, PT, R9, RZ, PT ;  /* 0x000000ff0900720c */ /* 0x000fe20003f45070 */
[----:B-1----:R-:W1:Y:S02]  /*0150*/  MUFU.RCP R8, R8 ;  /* 0x0000000800087308 */ /* 0x002e640000001000 */
[----:B-1----:R-:W-:Y:S02]  /*0160*/  IADD3 R4, PT, PT, R8, 0xffffffe, RZ ;  /* 0x0ffffffe08047810 */ /* 0x002fe40007ffe0ff */
[----:B------:R-:W-:-:S04]  /*0170*/  SEL R8, RZ, 0x1, P0 ;  /* 0x00000001ff087807 */ /* 0x000fc80000000000 */
[----:B------:R1:W2:Y:S01]  /*0180*/  F2I.FTZ.U32.TRUNC.NTZ R5, R4 ;  /* 0x0000000400057305 */ /* 0x0002a2000021f000 */
[----:B------:R-:W-:Y:S01]  /*0190*/  IADD3 R6, PT, PT, R6, -R7, -R8 ;  /* 0x8000000706067210 */ /* 0x000fe20007ffe808 */
[----:B-1----:R-:W-:Y:S02]  /*01a0*/  HFMA2 R4, -RZ, RZ, 0, 0 ;  /* 0x00000000ff047431 */ /* 0x002fe400000001ff */
[----:B--2---:R-:W-:-:S04]  /*01b0*/  IMAD R11, R11, R5, RZ ;  /* 0x000000050b0b7224 */ /* 0x004fc800078e02ff */
[----:B------:R-:W-:-:S06]  /*01c0*/  IMAD.HI.U32 R5, R5, R11, R4 ;  /* 0x0000000b05057227 */ /* 0x000fcc00078e0004 */
[----:B------:R-:W-:-:S05]  /*01d0*/  IMAD.HI.U32 R5, R5, R6, RZ ;  /* 0x0000000605057227 */ /* 0x000fca00078e00ff */
[----:B------:R-:W-:-:S05]  /*01e0*/  IADD3 R4, PT, PT, -R5, RZ, RZ ;  /* 0x000000ff05047210 */ /* 0x000fca0007ffe1ff */
[----:B------:R-:W-:-:S05]  /*01f0*/  IMAD R6, R9, R4, R6 ;  /* 0x0000000409067224 */ /* 0x000fca00078e0206 */
[----:B------:R-:W-:-:S13]  /*0200*/  ISETP.GE.U32.AND P0, PT, R6, R9, PT ;  /* 0x000000090600720c */ /* 0x000fda0003f06070 */
[----:B------:R-:W-:Y:S01]  /*0210*/  @P0 IMAD.IADD R6, R6, 0x1, -R9 ;  /* 0x0000000106060824 */ /* 0x000fe200078e0a09 */
[----:B------:R-:W-:-:S04]  /*0220*/  @P0 IADD3 R5, PT, PT, R5, 0x1, RZ ;  /* 0x0000000105050810 */ /* 0x000fc80007ffe0ff */
[----:B------:R-:W-:-:S13]  /*0230*/  ISETP.GE.U32.AND P1, PT, R6, R9, PT ;  /* 0x000000090600720c */ /* 0x000fda0003f26070 */
[----:B------:R-:W-:Y:S02]  /*0240*/  @P1 IADD3 R5, PT, PT, R5, 0x1, RZ ;  /* 0x0000000105051810 */ /* 0x000fe40007ffe0ff */
[----:B------:R-:W-:-:S04]  /*0250*/  @!P2 LOP3.LUT R5, RZ, R9, RZ, 0x33, !PT ;  /* 0x00000009ff05a212 */ /* 0x000fc800078e33ff */
[----:B------:R-:W-:-:S04]  /*0260*/  IADD3 R10, PT, PT, R8, R5, RZ ;  /* 0x00000005080a7210 */ /* 0x000fc80007ffe0ff */
[C---:B------:R-:W-:Y:S02]  /*0270*/  LOP3.LUT R4, R10.reuse, 0x3, RZ, 0xc0, !PT ;  /* 0x000000030a047812 */ /* 0x040fe400078ec0ff */
[----:B------:R-:W-:Y:S02]  /*0280*/  ISETP.GE.U32.AND P1, PT, R10, 0x3, PT ;  /* 0x000000030a00780c */ /* 0x000fe40003f26070 */
[----:B------:R-:W-:-:S13]  /*0290*/  ISETP.NE.AND P0, PT, R4, 0x3, PT ;  /* 0x000000030400780c */ /* 0x000fda0003f05270 */
[----:B0-----:R-:W-:Y:S05]  /*02a0*/  @!P0 BRA `(.L_x_1) ;  /* 0x0000000000448947 */ /* 0x001fea0003800000 */
[----:B------:R-:W0:Y:S01]  /*02b0*/  LDC.64 R4, c[0x0][0x390] ;  /* 0x0000e400ff047b82 */ /* 0x000e220000000a00 */
[----:B------:R-:W-:-:S05]  /*02c0*/  VIADD R10, R10, 0x1 ;  /* 0x000000010a0a7836 */ /* 0x000fca0000000000 */
[----:B------:R-:W-:Y:S02]  /*02d0*/  LOP3.LUT R10, R10, 0x3, RZ, 0xc0, !PT ;  /* 0x000000030a0a7812 */ /* 0x000fe400078ec0ff */
[----:B------:R-:W1:Y:S02]  /*02e0*/  LDC.64 R6, c[0x0][0x380] ;  /* 0x0000e000ff067b82 */ /* 0x000e640000000a00 */
[----:B------:R-:W-:-:S06]  /*02f0*/  IADD3 R16, PT, PT, -R10, RZ, RZ ;  /* 0x000000ff0a107210 */ /* 0x000fcc0007ffe1ff */
[----:B------:R-:W2:Y:S02]  /*0300*/  LDC.64 R8, c[0x0][0x388] ;  /* 0x0000e200ff087b82 */ /* 0x000ea40000000a00 */
.L_x_2:
[----:B--2---:R-:W-:-:S04]  /*0310*/  IMAD.WIDE R12, R3, 0x4, R8 ;  /* 0x00000004030c7825 */ /* 0x004fc800078e0208 */
[C---:B-1----:R-:W-:Y:S02]  /*0320*/  IMAD.WIDE R14, R3.reuse, 0x4, R6 ;  /* 0x00000004030e7825 */ /* 0x042fe400078e0206 */
[----:B------:R-:W2:Y:S04]  /*0330*/  LDG.E R13, desc[UR4][R12.64] ;  /* 0x000000040c0d7981 */ /* 0x000ea8000c1e1900 */
[----:B------:R-:W2:Y:S01]  /*0340*/  LDG.E R14, desc[UR4][R14.64] ;  /* 0x000000040e0e7981 */ /* 0x000ea2000c1e1900 */
[----:B0--3--:R-:W-:Y:S01]  /*0350*/  IMAD.WIDE R10, R3, 0x4, R4 ;  /* 0x00000004030a7825 */ /* 0x009fe200078e0204 */
[----:B------:R-:W-:Y:S02]  /*0360*/  IADD3 R16, PT, PT, R16, 0x1, RZ ;  /* 0x0000000110107810 */ /* 0x000fe40007ffe0ff */
[----:B------:R-:W-:-:S02]  /*0370*/  IADD3 R3, PT, PT, R0, R3, RZ ;  /* 0x0000000300037210 */ /* 0x000fc40007ffe0ff */
[----:B------:R-:W-:Y:S01]  /*0380*/  ISETP.NE.AND P0, PT, R16, RZ, PT ;  /* 0x000000ff1000720c */ /* 0x000fe20003f05270 */
[----:B--2---:R-:W-:-:S05]  /*0390*/  FADD R17, R14, R13 ;  /* 0x0000000d0e117221 */ /* 0x004fca0000000000 */
[----:B------:R3:W-:Y:S07]  /*03a0*/  STG.E desc[UR4][R10.64], R17 ;  /* 0x000000110a007986 */ /* 0x0007ee000c101904 */
[----:B------:R-:W-:Y:S05]  /*03b0*/  @P0 BRA `(.L_x_2) ;  /* 0xfffffffc00d40947 */ /* 0x000fea000383ffff */
.L_x_1:
[----:B------:R-:W-:Y:S05]  /*03c0*/  BSYNC.RECONVERGENT B0 ;  /* 0x0000000000007941 */ /* 0x000fea0003800200 */
.L_x_0:
[----:B------:R-:W-:Y:S05]  /*03d0*/  @!P1 EXIT ;  /* 0x000000000000994d */ /* 0x000fea0003800000 */
.L_x_3:
[----:B------:R-:W3:Y:S08]  /*03e0*/  LDC.64 R4, c[0x0][0x380] ;  /* 0x0000e000ff047b82 */ /* 0x000ef00000000a00 */
[----:B------:R-:W0:Y:S01]  /*03f0*/  LDC.64 R6, c[0x0][0x388] ;  /* 0x0000e200ff067b82 */ /* 0x000e220000000a00 */
[----:B---3--:R-:W-:-:S07]  /*0400*/  IMAD.WIDE R10, R3, 0x4, R4 ;  /* 0x00000004030a7825 */ /* 0x008fce00078e0204 */
[----:B------:R-:W1:Y:S01]  /*0410*/  LDC.64 R4, c[0x0][0x390] ;  /* 0x0000e400ff047b82 */ /* 0x000e620000000a00 */
[C---:B0-----:R-:W-:Y:S02]  /*0420*/  IMAD.WIDE R12, R3.reuse, 0x4, R6 ;  /* 0x00000004030c7825 */ /* 0x041fe400078e0206 */
[----:B--2---:R-:W2:Y:S04]  /*0430*/  LDG.E R6, desc[UR4][R10.64] ;  /* 0x000000040a067981 */ /* 0x004ea8000c1e1900 */
[----:B------:R-:W2:Y:S01]  /*0440*/  LDG.E R7, desc[UR4][R12.64] ;  /* 0x000000040c077981 */ /* 0x000ea2000c1e1900 */
[----:B-1----:R-:W-:-:S04]  /*0450*/  IMAD.WIDE R16, R3, 0x4, R4 ;  /* 0x0000000403107825 */ /* 0x002fc800078e0204 */
[----:B------:R-:W-:-:S04]  /*0460*/  IMAD.WIDE R4, R0, 0x4, R10 ;  /* 0x0000000400047825 */ /* 0x000fc800078e020a */
[----:B--2---:R-:W-:Y:S01]  /*0470*/  FADD R19, R6, R7 ;  /* 0x0000000706137221 */ /* 0x004fe20000000000 */
[----:B------:R-:W-:-:S04]  /*0480*/  IMAD.WIDE R6, R0, 0x4, R12 ;  /* 0x0000000400067825 */ /* 0x000fc800078e020c */
[----:B------:R0:W-:Y:S04]  /*0490*/  STG.E desc[UR4][R16.64], R19 ;  /* 0x0000001310007986 */ /* 0x0001e8000c101904 */
[----:B------:R-:W2:Y:S04]  /*04a0*/  LDG.E R14, desc[UR4][R4.64] ;  /* 0x00000004040e7981 */ /* 0x000ea8000c1e1900 */
[----:B------:R-:W2:Y:S01]  /*04b0*/  LDG.E R15, desc[UR4][R6.64] ;  /* 0x00000004060f7981 */ /* 0x000ea2000c1e1900 */
[----:B------:R-:W-:-:S04]  /*04c0*/  IMAD.WIDE R8, R0, 0x4, R16 ;  /* 0x0000000400087825 */ /* 0x000fc800078e0210 */
[----:B------:R-:W-:-:S04]  /*04d0*/  IMAD.WIDE R10, R0, 0x4, R4 ;  /* 0x00000004000a7825 */ /* 0x000fc800078e0204 */
[----:B------:R-:W-:-:S04]  /*04e0*/  IMAD.WIDE R12, R0, 0x4, R6 ;  /* 0x00000004000c7825 */ /* 0x000fc800078e0206 */
[----:B--2---:R-:W-:-:S05]  /*04f0*/  FADD R21, R14, R15 ;  /* 0x0000000f0e157221 */ /* 0x004fca0000000000 */
        /* <DEDUP_REMOVED lines=8> */
[----:B------:R-:W1:Y:S04]  /*0580*/  LDG.E R4, desc[UR4][R4.64] ;  /* 0x0000000404047981 */ /* 0x000e68000c1e1900 */
[----:B------:R-:W1:Y:S01]  /*0590*/  LDG.E R7, desc[UR4][R6.64] ;  /* 0x0000000406077981 */ /* 0x000e62000c1e1900 */
[C---:B0-----:R-:W-:Y:S01]  /*05a0*/  IMAD.WIDE R16, R0.reuse, 0x4, R14 ;  /* 0x0000000400107825 */ /* 0x041fe200078e020e */
[----:B------:R-:W-:-:S04]  /*05b0*/  LEA R3, R0, R3, 0x2 ;  /* 0x0000000300037211 */ /* 0x000fc800078e10ff */
[----:B------:R-:W-:Y:S01]  /*05c0*/  ISETP.GE.AND P0, PT, R3, R2, PT ;  /* 0x000000020300720c */ /* 0x000fe20003f06270 */
[----:B-1----:R-:W-:-:S05]  /*05d0*/  FADD R9, R4, R7 ;  /* 0x0000000704097221 */ /* 0x002fca0000000000 */
[----:B------:R2:W-:Y:S07]  /*05e0*/  STG.E desc[UR4][R16.64], R9 ;  /* 0x0000000910007986 */ /* 0x0005ee000c101904 */
[----:B------:R-:W-:Y:S05]  /*05f0*/  @!P0 BRA `(.L_x_3) ;  /* 0xfffffffc00788947 */ /* 0x000fea000383ffff */
[----:B------:R-:W-:Y:S05]  /*0600*/  EXIT ;  /* 0x000000000000794d */ /* 0x000fea0003800000 */
.L_x_4:
[----:B------:R-:W-:-:S00]  /*0610*/  BRA `(.L_x_4) ;  /* 0xfffffffc00fc7947 */ /* 0x000fc0000383ffff */
[----:B------:R-:W-:-:S00]  /*0620*/  NOP ;  /* 0x0000000000007918 */ /* 0x000fc00000000000 */
        /* <DEDUP_REMOVED lines=13> */
.L_x_5:


//--------------------- .nv.shared.reserved.0     --------------------------
	.section	.nv.shared.reserved.0,"aw",@nobits
	.weak		__nv_reservedSMEM_offset_0_alias
	.size		__nv_reservedSMEM_offset_0_alias, 0, 64
	.other		__nv_reservedSMEM_offset_0_alias,@"STO_CUDA_RESERVED_SHARED STV_DEFAULT"
__nv_reservedSMEM_offset_0_alias:
	.zero		0
	.zero		64


//--------------------- .nv.constant0._Z10AddVectorsPKfS0_Pfi --------------------------
	.section	.nv.constant0._Z10AddVectorsPKfS0_Pfi,"a",@progbits
	.sectionflags	@""
	.align	4
.nv.constant0._Z10AddVectorsPKfS0_Pfi:
	.zero		924


//--------------------- SYMBOLS --------------------------

	.type		.nv.reservedSmem.offset0,@object
	.size		.nv.reservedSmem.offset0,0x4
